	.headerflags	@"EF_CUDA_TEXMODE_UNIFIED EF_CUDA_64BIT_ADDRESS EF_CUDA_ACCELERATORS EF_CUDA_SM90 EF_CUDA_VIRTUAL_SM(EF_CUDA_SM90)"
	.elftype	@"ET_EXEC"


//--------------------- .nv.info                  --------------------------
	.section	.nv.info,"",@"SHT_CUDA_INFO"
	.align	4


	//----- nvinfo : EIATTR_REGCOUNT
	.align		4
        /*0000*/ 	.byte	0x04, 0x2f
        /*0002*/ 	.short	(.L_3 - .L_2)
	.align		4
.L_2:
        /*0004*/ 	.word	index@(triton_poi_fused_cat_relu_20)
        /*0008*/ 	.word	0x0000001a


	//----- nvinfo : EIATTR_MIN_STACK_SIZE
	.align		4
.L_3:
        /*000c*/ 	.byte	0x04, 0x12
        /*000e*/ 	.short	(.L_5 - .L_4)
	.align		4
.L_4:
        /*0010*/ 	.word	index@(triton_poi_fused_cat_relu_20)
        /*0014*/ 	.word	0x00000000


	//----- nvinfo : EIATTR_FRAME_SIZE
	.align		4
.L_5:
        /*0018*/ 	.byte	0x04, 0x11
        /*001a*/ 	.short	(.L_7 - .L_6)
	.align		4
.L_6:
        /*001c*/ 	.word	index@(triton_poi_fused_cat_relu_20)
        /*0020*/ 	.word	0x00000000


	//----- nvinfo : EIATTR_MIN_STACK_SIZE
	.align		4
.L_7:
        /*0024*/ 	.byte	0x04, 0x12
        /*0026*/ 	.short	(.L_9 - .L_8)
	.align		4
.L_8:
        /*0028*/ 	.word	index@(triton_poi_fused_cat_relu_20)
        /*002c*/ 	.word	0x00000000
.L_9:


//--------------------- .nv.info.triton_poi_fused_cat_relu_20 --------------------------
	.section	.nv.info.triton_poi_fused_cat_relu_20,"",@"SHT_CUDA_INFO"
	.sectionflags	@""
	.align	4


	//----- nvinfo : EIATTR_CUDA_API_VERSION
	.align		4
        /*0000*/ 	.byte	0x04, 0x37
        /*0002*/ 	.short	(.L_11 - .L_10)
.L_10:
        /*0004*/ 	.word	0x0000007c


	//----- nvinfo : EIATTR_KPARAM_INFO
	.align		4
.L_11:
        /*0008*/ 	.byte	0x04, 0x17
        /*000a*/ 	.short	(.L_13 - .L_12)
.L_12:
        /*000c*/ 	.word	0x00000000
        /*0010*/ 	.short	0x0007
        /*0012*/ 	.short	0x0038
        /*0014*/ 	.byte	0x00, 0xf0, 0x11, 0x00


	//----- nvinfo : EIATTR_KPARAM_INFO
	.align		4
.L_13:
        /*0018*/ 	.byte	0x04, 0x17
        /*001a*/ 	.short	(.L_15 - .L_14)
.L_14:
        /*001c*/ 	.word	0x00000000
        /*0020*/ 	.short	0x0006
        /*0022*/ 	.short	0x0030
        /*0024*/ 	.byte	0x00, 0xf4, 0x21, 0x00


	//----- nvinfo : EIATTR_KPARAM_INFO
	.align		4
.L_15:
        /*0028*/ 	.byte	0x04, 0x17
        /*002a*/ 	.short	(.L_17 - .L_16)
.L_16:
        /*002c*/ 	.word	0x00000000
        /*0030*/ 	.short	0x0005
        /*0032*/ 	.short	0x0028
        /*0034*/ 	.byte	0x00, 0xf4, 0x21, 0x00


	//----- nvinfo : EIATTR_KPARAM_INFO
	.align		4
.L_17:
        /*0038*/ 	.byte	0x04, 0x17
        /*003a*/ 	.short	(.L_19 - .L_18)
.L_18:
        /*003c*/ 	.word	0x00000000
        /*0040*/ 	.short	0x0004
        /*0042*/ 	.short	0x0020
        /*0044*/ 	.byte	0x00, 0xf4, 0x21, 0x00


	//----- nvinfo : EIATTR_KPARAM_INFO
	.align		4
.L_19:
        /*0048*/ 	.byte	0x04, 0x17
        /*004a*/ 	.short	(.L_21 - .L_20)
.L_20:
        /*004c*/ 	.word	0x00000000
        /*0050*/ 	.short	0x0003
        /*0052*/ 	.short	0x0018
        /*0054*/ 	.byte	0x00, 0xf4, 0x21, 0x00


	//----- nvinfo : EIATTR_KPARAM_INFO
	.align		4
.L_21:
        /*0058*/ 	.byte	0x04, 0x17
        /*005a*/ 	.short	(.L_23 - .L_22)
.L_22:
        /*005c*/ 	.word	0x00000000
        /*0060*/ 	.short	0x0002
        /*0062*/ 	.short	0x0010
        /*0064*/ 	.byte	0x00, 0xf4, 0x21, 0x00


	//----- nvinfo : EIATTR_KPARAM_INFO
	.align		4
.L_23:
        /*0068*/ 	.byte	0x04, 0x17
        /*006a*/ 	.short	(.L_25 - .L_24)
.L_24:
        /*006c*/ 	.word	0x00000000
        /*0070*/ 	.short	0x0001
        /*0072*/ 	.short	0x0008
        /*0074*/ 	.byte	0x00, 0xf4, 0x21, 0x00


	//----- nvinfo : EIATTR_KPARAM_INFO
	.align		4
.L_25:
        /*0078*/ 	.byte	0x04, 0x17
        /*007a*/ 	.short	(.L_27 - .L_26)
.L_26:
        /*007c*/ 	.word	0x00000000
        /*0080*/ 	.short	0x0000
        /*0082*/ 	.short	0x0000
        /*0084*/ 	.byte	0x00, 0xf4, 0x21, 0x00


	//----- nvinfo : EIATTR_SPARSE_MMA_MASK
	.align		4
.L_27:
        /*0088*/ 	.byte	0x03, 0x50
        /*008a*/ 	.short	0x0000


	//----- nvinfo : EIATTR_MAXREG_COUNT
	.align		4
        /*008c*/ 	.byte	0x03, 0x1b
        /*008e*/ 	.short	0x00ff


	//----- nvinfo : EIATTR_EXIT_INSTR_OFFSETS
	.align		4
        /*0090*/ 	.byte	0x04, 0x1c
        /*0092*/ 	.short	(.L_29 - .L_28)


	//   ....[0]....
.L_28:
        /*0094*/ 	.word	0x00000550


	//----- nvinfo : EIATTR_REQNTID
	.align		4
.L_29:
        /*0098*/ 	.byte	0x04, 0x10
        /*009a*/ 	.short	(.L_31 - .L_30)
.L_30:
        /*009c*/ 	.word	0x00000080
        /*00a0*/ 	.word	0x00000001
        /*00a4*/ 	.word	0x00000001


	//----- nvinfo : EIATTR_CBANK_PARAM_SIZE
	.align		4
.L_31:
        /*00a8*/ 	.byte	0x03, 0x19
        /*00aa*/ 	.short	0x003c


	//----- nvinfo : EIATTR_PARAM_CBANK
	.align		4
        /*00ac*/ 	.byte	0x04, 0x0a
        /*00ae*/ 	.short	(.L_33 - .L_32)
	.align		4
.L_32:
        /*00b0*/ 	.word	index@(.nv.constant0.triton_poi_fused_cat_relu_20)
        /*00b4*/ 	.short	0x0210
        /*00b6*/ 	.short	0x003c


	//----- nvinfo : EIATTR_SW_WAR
	.align		4
.L_33:
        /*00b8*/ 	.byte	0x04, 0x36
        /*00ba*/ 	.short	(.L_35 - .L_34)
.L_34:
        /*00bc*/ 	.word	0x00000008
.L_35:


//--------------------- .nv.callgraph             --------------------------
	.section	.nv.callgraph,"",@"SHT_CUDA_CALLGRAPH"
	.align	4
	.sectionentsize	8
	.align		4
        /*0000*/ 	.word	0x00000000
	.align		4
        /*0004*/ 	.word	0xffffffff
	.align		4
        /*0008*/ 	.word	0x00000000
	.align		4
        /*000c*/ 	.word	0xfffffffe
	.align		4
        /*0010*/ 	.word	0x00000000
	.align		4
        /*0014*/ 	.word	0xfffffffd
	.align		4
        /*0018*/ 	.word	0x00000000
	.align		4
        /*001c*/ 	.word	0xfffffffc


//--------------------- .nv.constant4             --------------------------
	.section	.nv.constant4,"a",@progbits
	.align	8
	.align		8
.nv.constant4:
        /*0000*/ 	.dword	_$_str
	.align		8
        /*0008*/ 	.dword	_$_str_$_2


//--------------------- .text.triton_poi_fused_cat_relu_20 --------------------------
	.section	.text.triton_poi_fused_cat_relu_20,"ax",@progbits
	.align	128
        .global         triton_poi_fused_cat_relu_20
        .type           triton_poi_fused_cat_relu_20,@function
        .size           triton_poi_fused_cat_relu_20,(.L_x_1 - triton_poi_fused_cat_relu_20)
        .other          triton_poi_fused_cat_relu_20,@"STO_CUDA_ENTRY STV_DEFAULT"
triton_poi_fused_cat_relu_20:
.text.triton_poi_fused_cat_relu_20:
[----:B------:R-:W-:Y:S01]  /*0000*/  LDC R1, c[0x0][0x28] ;  /* 0x00000a00ff017b82 */ /* 0x000fe20000000800 */
[----:B------:R-:W1:Y:S07]  /*0010*/  S2R R0, SR_TID.X ;  /* 0x0000000000007919 */ /* 0x000e6e0000002100 */
[----:B------:R-:W2:Y:S01]  /*0020*/  LDC.64 R8, c[0x0][0x220] ;  /* 0x00008800ff087b82 */ /* 0x000ea20000000a00 */
[----:B------:R-:W-:Y:S01]  /*0030*/  ULDC.64 UR4, c[0x0][0x208] ;  /* 0x0000820000047ab9 */ /* 0x000fe20000000a00 */
[----:B------:R-:W3:Y:S06]  /*0040*/  S2R R3, SR_CTAID.X ;  /* 0x0000000000037919 */ /* 0x000eec0000002500 */
[----:B------:R-:W4:Y:S08]  /*0050*/  LDC.64 R22, c[0x0][0x218] ;  /* 0x00008600ff167b82 */ /* 0x000f300000000a00 */
[----:B------:R-:W5:Y:S08]  /*0060*/  LDC.64 R20, c[0x0][0x210] ;  /* 0x00008400ff147b82 */ /* 0x000f700000000a00 */
[----:B------:R-:W4:Y:S01]  /*0070*/  LDC.64 R18, c[0x0][0x228] ;  /* 0x00008a00ff127b82 */ /* 0x000f220000000a00 */
[----:B-1----:R-:W-:-:S07]  /*0080*/  IMAD.SHL.U32 R0, R0, 0x2, RZ ;  /* 0x0000000200007824 */ /* 0x002fce00078e00ff */
[----:B------:R-:W1:Y:S01]  /*0090*/  LDC.64 R16, c[0x0][0x230] ;  /* 0x00008c00ff107b82 */ /* 0x000e620000000a00 */
[----:B------:R-:W-:-:S07]  /*00a0*/  LOP3.LUT R0, R0, 0xfe, RZ, 0xc0, !PT ;  /* 0x000000fe00007812 */ /* 0x000fce00078ec0ff */
[----:B------:R-:W1:Y:S01]  /*00b0*/  LDC.64 R12, c[0x0][0x238] ;  /* 0x00008e00ff0c7b82 */ /* 0x000e620000000a00 */
[----:B---3--:R-:W-:-:S05]  /*00c0*/  IMAD R0, R3, 0x100, R0 ;  /* 0x0000010003007824 */ /* 0x008fca00078e0200 */
[----:B------:R-:W-:-:S04]  /*00d0*/  SHF.R.S32.HI R3, RZ, 0x1f, R0 ;  /* 0x0000001fff037819 */ /* 0x000fc80000011400 */
[----:B------:R-:W-:-:S04]  /*00e0*/  LEA.HI R4, R3, R0, RZ, 0xa ;  /* 0x0000000003047211 */ /* 0x000fc800078f50ff */
[----:B------:R-:W-:-:S05]  /*00f0*/  LOP3.LUT R3, R4, 0xfffffc00, RZ, 0xc0, !PT ;  /* 0xfffffc0004037812 */ /* 0x000fca00078ec0ff */
[----:B------:R-:W-:Y:S01]  /*0100*/  IMAD.IADD R14, R0, 0x1, -R3 ;  /* 0x00000001000e7824 */ /* 0x000fe200078e0a03 */
[----:B------:R-:W-:-:S03]  /*0110*/  CS2R R2, SRZ ;  /* 0x0000000000027805 */ /* 0x000fc6000001ff00 */
[C---:B--2---:R-:W-:Y:S01]  /*0120*/  IMAD.WIDE R8, R14.reuse, 0x4, R8 ;  /* 0x000000040e087825 */ /* 0x044fe200078e0208 */
[----:B------:R-:W-:-:S13]  /*0130*/  ISETP.GE.AND P3, PT, R14, 0x200, PT ;  /* 0x000002000e00780c */ /* 0x000fda0003f66270 */
[----:B------:R2:W3:Y:S01]  /*0140*/  @!P3 LDG.E.EL.64 R2, desc[UR4][R8.64] ;  /* 0x000000040802b981 */ /* 0x0004e2000c2e1b00 */
[----:B------:R-:W-:Y:S02]  /*0150*/  SHF.R.S32.HI R15, RZ, 0xa, R4 ;  /* 0x0000000aff0f7819 */ /* 0x000fe40000011404 */
[----:B------:R-:W-:Y:S01]  /*0160*/  CS2R R4, SRZ ;  /* 0x0000000000047805 */ /* 0x000fe2000001ff00 */
[----:B----4-:R-:W-:Y:S01]  /*0170*/  IMAD.WIDE R22, R14, 0x4, R22 ;  /* 0x000000040e167825 */ /* 0x010fe200078e0216 */
[----:B------:R-:W-:-:S03]  /*0180*/  CS2R R6, SRZ ;  /* 0x0000000000067805 */ /* 0x000fc6000001ff00 */
[----:B------:R-:W-:Y:S01]  /*0190*/  IMAD R15, R15, 0x200, R14 ;  /* 0x000002000f0f7824 */ /* 0x000fe200078e020e */
[----:B------:R-:W4:Y:S03]  /*01a0*/  @!P3 LDG.E.EL.64 R4, desc[UR4][R22.64] ;  /* 0x000000041604b981 */ /* 0x000f26000c2e1b00 */
[----:B-----5:R-:W-:-:S05]  /*01b0*/  IMAD.WIDE R20, R15, 0x4, R20 ;  /* 0x000000040f147825 */ /* 0x020fca00078e0214 */
[----:B------:R-:W5:Y:S01]  /*01c0*/  @!P3 LDG.E.EL.64 R6, desc[UR4][R20.64] ;  /* 0x000000041406b981 */ /* 0x000f62000c2e1b00 */
[C---:B------:R-:W-:Y:S02]  /*01d0*/  ISETP.GT.AND P2, PT, R14.reuse, 0x1ff, PT ;  /* 0x000001ff0e00780c */ /* 0x040fe40003f44270 */
[----:B--2---:R-:W-:Y:S02]  /*01e0*/  CS2R R8, SRZ ;  /* 0x0000000000087805 */ /* 0x004fe4000001ff00 */
[----:B------:R-:W-:Y:S01]  /*01f0*/  CS2R R10, SRZ ;  /* 0x00000000000a7805 */ /* 0x000fe2000001ff00 */
[----:B0-----:R-:W-:-:S04]  /*0200*/  IMAD.WIDE R18, R14, 0x4, R18 ;  /* 0x000000040e127825 */ /* 0x001fc800078e0212 */
[----:B-1----:R-:W-:Y:S01]  /*0210*/  IMAD.WIDE R16, R14, 0x4, R16 ;  /* 0x000000040e107825 */ /* 0x002fe200078e0210 */
[----:B------:R-:W2:Y:S03]  /*0220*/  @!P3 LDG.E.EL.64 R8, desc[UR4][R18.64] ;  /* 0x000000041208b981 */ /* 0x000ea6000c2e1b00 */
[----:B------:R-:W-:Y:S01]  /*0230*/  IMAD.WIDE R14, R15, 0x4, R12 ;  /* 0x000000040f0e7825 */ /* 0x000fe200078e020c */
[----:B------:R-:W2:Y:S01]  /*0240*/  @!P3 LDG.E.EL.64 R10, desc[UR4][R16.64] ;  /* 0x00000004100ab981 */ /* 0x000ea2000c2e1b00 */
[----:B------:R-:W-:-:S06]  /*0250*/  CS2R R12, SRZ ;  /* 0x00000000000c7805 */ /* 0x000fcc000001ff00 */
[----:B------:R0:W2:Y:S02]  /*0260*/  @P2 LDG.E.EL.64 R12, desc[UR4][R14.64+-0x800] ;  /* 0xfff800040e0c2981 */ /* 0x0000a4000c2e1b00 */
[----:B0-----:R-:W-:Y:S01]  /*0270*/  IMAD.MOV.U32 R15, RZ, RZ, 0x3e800000 ;  /* 0x3e800000ff0f7424 */ /* 0x001fe200078e00ff */
[----:B---3--:R-:W-:Y:S02]  /*0280*/  SEL R2, R2, RZ, !P3 ;  /* 0x000000ff02027207 */ /* 0x008fe40005800000 */
[----:B------:R-:W-:-:S03]  /*0290*/  SEL R3, R3, RZ, !P3 ;  /* 0x000000ff03037207 */ /* 0x000fc60005800000 */
[----:B------:R-:W-:-:S04]  /*02a0*/  FADD R2, R2, 9.9999997473787516356e-06 ;  /* 0x3727c5ac02027421 */ /* 0x000fc80000000000 */
[----:B------:R-:W0:Y:S01]  /*02b0*/  MUFU.SQRT R20, R2 ;  /* 0x0000000200147308 */ /* 0x000e220000002000 */
[----:B------:R-:W-:-:S07]  /*02c0*/  FADD R3, R3, 9.9999997473787516356e-06 ;  /* 0x3727c5ac03037421 */ /* 0x000fce0000000000 */
[----:B------:R-:W1:Y:S01]  /*02d0*/  MUFU.SQRT R18, R3 ;  /* 0x0000000300127308 */ /* 0x000e620000002000 */
[C---:B0-----:R-:W-:Y:S02]  /*02e0*/  FSETP.GT.AND P0, PT, R20.reuse, 8.50705917302346158658e+37, PT ;  /* 0x7e8000001400780b */ /* 0x041fe40003f04000 */
[----:B------:R-:W-:Y:S02]  /*02f0*/  FSETP.GEU.AND P4, PT, R20, 1.175494350822287508e-38, PT ;  /* 0x008000001400780b */ /* 0x000fe40003f8e000 */
[C---:B-1----:R-:W-:Y:S02]  /*0300*/  FSETP.GT.AND P1, PT, R18.reuse, 8.50705917302346158658e+37, PT ;  /* 0x7e8000001200780b */ /* 0x042fe40003f24000 */
[----:B------:R-:W-:-:S07]  /*0310*/  FSETP.GEU.AND P5, PT, R18, 1.175494350822287508e-38, PT ;  /* 0x008000001200780b */ /* 0x000fce0003fae000 */
[----:B------:R-:W-:-:S04]  /*0320*/  @P0 FMUL R20, R20, 0.25 ;  /* 0x3e80000014140820 */ /* 0x000fc80000400000 */
[----:B------:R-:W-:Y:S01]  /*0330*/  @!P4 FMUL R20, R20, 16777216 ;  /* 0x4b8000001414c820 */ /* 0x000fe20000400000 */
[----:B------:R-:W-:-:S05]  /*0340*/  @P1 FMUL R18, R18, 0.25 ;  /* 0x3e80000012121820 */ /* 0x000fca0000400000 */
[----:B------:R-:W0:Y:S01]  /*0350*/  MUFU.RCP R20, R20 ;  /* 0x0000001400147308 */ /* 0x000e220000001000 */
[----:B------:R-:W-:Y:S01]  /*0360*/  @!P5 FMUL R18, R18, 16777216 ;  /* 0x4b8000001212d820 */ /* 0x000fe20000400000 */
[----:B------:R-:W-:-:S06]  /*0370*/  FSEL R3, R15, 1, P0 ;  /* 0x3f8000000f037808 */ /* 0x000fcc0000000000 */
[----:B------:R-:W1:Y:S01]  /*0380*/  MUFU.RCP R18, R18 ;  /* 0x0000001200127308 */ /* 0x000e620000001000 */
[----:B------:R-:W-:Y:S01]  /*0390*/  @!P4 FMUL R3, R3, 16777216 ;  /* 0x4b8000000303c820 */ /* 0x000fe20000400000 */
[----:B----4-:R-:W-:Y:S02]  /*03a0*/  SEL R17, R4, RZ, !P3 ;  /* 0x000000ff04117207 */ /* 0x010fe40005800000 */
[----:B-----5:R-:W-:Y:S02]  /*03b0*/  SEL R4, R7, RZ, !P3 ;  /* 0x000000ff07047207 */ /* 0x020fe40005800000 */
[----:B------:R-:W-:Y:S02]  /*03c0*/  FSEL R15, R15, 1, P1 ;  /* 0x3f8000000f0f7808 */ /* 0x000fe40000800000 */
[----:B------:R-:W-:Y:S01]  /*03d0*/  SEL R7, R5, RZ, !P3 ;  /* 0x000000ff05077207 */ /* 0x000fe20005800000 */
[----:B0-----:R-:W-:Y:S02]  /*03e0*/  FMUL R5, R20, R3 ;  /* 0x0000000314057220 */ /* 0x001fe40000400000 */
[----:B------:R-:W0:Y:S01]  /*03f0*/  LDC.64 R2, c[0x0][0x240] ;  /* 0x00009000ff027b82 */ /* 0x000e220000000a00 */
[----:B------:R-:W-:Y:S01]  /*0400*/  SEL R6, R6, RZ, !P3 ;  /* 0x000000ff06067207 */ /* 0x000fe20005800000 */
[----:B------:R-:W-:Y:S01]  /*0410*/  @!P5 FMUL R15, R15, 16777216 ;  /* 0x4b8000000f0fd820 */ /* 0x000fe20000400000 */
[----:B------:R-:W-:-:S03]  /*0420*/  FADD R4, R4, -R7 ;  /* 0x8000000704047221 */ /* 0x000fc60000000000 */
[----:B------:R-:W-:Y:S01]  /*0430*/  FADD R6, R6, -R17 ;  /* 0x8000001106067221 */ /* 0x000fe20000000000 */
[----:B-1----:R-:W-:Y:S01]  /*0440*/  FMUL R15, R18, R15 ;  /* 0x0000000f120f7220 */ /* 0x002fe20000400000 */
[----:B--2---:R-:W-:Y:S02]  /*0450*/  SEL R8, R8, RZ, !P3 ;  /* 0x000000ff08087207 */ /* 0x004fe40005800000 */
[----:B------:R-:W-:Y:S01]  /*0460*/  SEL R9, R9, RZ, !P3 ;  /* 0x000000ff09097207 */ /* 0x000fe20005800000 */
[----:B------:R-:W-:Y:S01]  /*0470*/  FMUL R5, R6, R5 ;  /* 0x0000000506057220 */ /* 0x000fe20000400000 */
[----:B------:R-:W-:Y:S01]  /*0480*/  SEL R10, R10, RZ, !P3 ;  /* 0x000000ff0a0a7207 */ /* 0x000fe20005800000 */
[----:B------:R-:W-:Y:S01]  /*0490*/  FMUL R4, R4, R15 ;  /* 0x0000000f04047220 */ /* 0x000fe20000400000 */
[----:B------:R-:W-:-:S03]  /*04a0*/  SEL R11, R11, RZ, !P3 ;  /* 0x000000ff0b0b7207 */ /* 0x000fc60005800000 */
[----:B------:R-:W-:Y:S01]  /*04b0*/  FFMA R10, R5, R8, R10 ;  /* 0x00000008050a7223 */ /* 0x000fe2000000000a */
[----:B------:R-:W-:Y:S01]  /*04c0*/  @P3 SEL R10, R12, RZ, P2 ;  /* 0x000000ff0c0a3207 */ /* 0x000fe20001000000 */
[----:B------:R-:W-:Y:S01]  /*04d0*/  FFMA R11, R4, R9, R11 ;  /* 0x00000009040b7223 */ /* 0x000fe2000000000b */
[----:B------:R-:W-:Y:S02]  /*04e0*/  @P3 SEL R11, R13, RZ, P2 ;  /* 0x000000ff0d0b3207 */ /* 0x000fe40001000000 */
[----:B------:R-:W-:Y:S02]  /*04f0*/  FSETP.GEU.AND P0, PT, R10, RZ, PT ;  /* 0x000000ff0a00720b */ /* 0x000fe40003f0e000 */
[C---:B------:R-:W-:Y:S01]  /*0500*/  FSETP.GEU.AND P1, PT, R11.reuse, RZ, PT ;  /* 0x000000ff0b00720b */ /* 0x040fe20003f2e000 */
[----:B0-----:R-:W-:Y:S01]  /*0510*/  IMAD.WIDE R2, R0, 0x4, R2 ;  /* 0x0000000400027825 */ /* 0x001fe200078e0202 */
[----:B------:R-:W-:Y:S02]  /*0520*/  FSEL R10, R10, RZ, P0 ;  /* 0x000000ff0a0a7208 */ /* 0x000fe40000000000 */
[----:B------:R-:W-:-:S05]  /*0530*/  FSEL R11, R11, RZ, P1 ;  /* 0x000000ff0b0b7208 */ /* 0x000fca0000800000 */
[----:B------:R-:W-:Y:S01]  /*0540*/  STG.E.64 desc[UR4][R2.64], R10 ;  /* 0x0000000a02007986 */ /* 0x000fe2000c101b04 */
[----:B------:R-:W-:Y:S05]  /*0550*/  EXIT ;  /* 0x000000000000794d */ /* 0x000fea0003800000 */
.L_x_0:
[----:B------:R-:W-:-:S00]  /*0560*/  BRA `(.L_x_0) ;  /* 0xfffffffc00fc7947 */ /* 0x000fc0000383ffff */
[----:B------:R-:W-:-:S00]  /*0570*/  NOP ;  /* 0x0000000000007918 */ /* 0x000fc00000000000 */
        /* <DEDUP_REMOVED lines=8> */
.L_x_1:


//--------------------- .nv.global.init           --------------------------
	.section	.nv.global.init,"aw",@progbits
.nv.global.init:
	.type		_$_str,@object
	.size		_$_str,(_$_str_$_2 - _$_str)
_$_str:
        /*0000*/ 	.byte	0x5f, 0x5f, 0x43, 0x55, 0x44, 0x41, 0x5f, 0x46, 0x54, 0x5a, 0x00
	.type		_$_str_$_2,@object
	.size		_$_str_$_2,(.L_1 - _$_str_$_2)
_$_str_$_2:
        /*000b*/ 	.byte	0x5f, 0x5f, 0x43, 0x55, 0x44, 0x41, 0x5f, 0x50, 0x52, 0x45, 0x43, 0x5f, 0x53, 0x51, 0x52, 0x54
        /*001b*/ 	.byte	0x00
.L_1:


//--------------------- .nv.constant0.triton_poi_fused_cat_relu_20 --------------------------
	.section	.nv.constant0.triton_poi_fused_cat_relu_20,"a",@progbits
	.sectionflags	@""
	.align	4
.nv.constant0.triton_poi_fused_cat_relu_20:
	.zero		588
